	.headerflags	@"EF_CUDA_TEXMODE_UNIFIED EF_CUDA_64BIT_ADDRESS EF_CUDA_ACCELERATORS EF_CUDA_SM90 EF_CUDA_VIRTUAL_SM(EF_CUDA_SM90)"
	.elftype	@"ET_EXEC"


//--------------------- .nv.info                  --------------------------
	.section	.nv.info,"",@"SHT_CUDA_INFO"
	.align	4


	//----- nvinfo : EIATTR_REGCOUNT
	.align		4
        /*0000*/ 	.byte	0x04, 0x2f
        /*0002*/ 	.short	(.L_3 - .L_2)
	.align		4
.L_2:
        /*0004*/ 	.word	index@(triton_poi_fused__native_batch_norm_legit_no_training_silu_34)
        /*0008*/ 	.word	0x00000013


	//----- nvinfo : EIATTR_MIN_STACK_SIZE
	.align		4
.L_3:
        /*000c*/ 	.byte	0x04, 0x12
        /*000e*/ 	.short	(.L_5 - .L_4)
	.align		4
.L_4:
        /*0010*/ 	.word	index@(triton_poi_fused__native_batch_norm_legit_no_training_silu_34)
        /*0014*/ 	.word	0x00000000


	//----- nvinfo : EIATTR_FRAME_SIZE
	.align		4
.L_5:
        /*0018*/ 	.byte	0x04, 0x11
        /*001a*/ 	.short	(.L_7 - .L_6)
	.align		4
.L_6:
        /*001c*/ 	.word	index@(triton_poi_fused__native_batch_norm_legit_no_training_silu_34)
        /*0020*/ 	.word	0x00000000


	//----- nvinfo : EIATTR_MIN_STACK_SIZE
	.align		4
.L_7:
        /*0024*/ 	.byte	0x04, 0x12
        /*0026*/ 	.short	(.L_9 - .L_8)
	.align		4
.L_8:
        /*0028*/ 	.word	index@(triton_poi_fused__native_batch_norm_legit_no_training_silu_34)
        /*002c*/ 	.word	0x00000000
.L_9:


//--------------------- .nv.info.triton_poi_fused__native_batch_norm_legit_no_training_silu_34 --------------------------
	.section	.nv.info.triton_poi_fused__native_batch_norm_legit_no_training_silu_34,"",@"SHT_CUDA_INFO"
	.sectionflags	@""
	.align	4


	//----- nvinfo : EIATTR_CUDA_API_VERSION
	.align		4
        /*0000*/ 	.byte	0x04, 0x37
        /*0002*/ 	.short	(.L_11 - .L_10)
.L_10:
        /*0004*/ 	.word	0x0000007c


	//----- nvinfo : EIATTR_KPARAM_INFO
	.align		4
.L_11:
        /*0008*/ 	.byte	0x04, 0x17
        /*000a*/ 	.short	(.L_13 - .L_12)
.L_12:
        /*000c*/ 	.word	0x00000000
        /*0010*/ 	.short	0x0006
        /*0012*/ 	.short	0x0030
        /*0014*/ 	.byte	0x00, 0xf0, 0x11, 0x00


	//----- nvinfo : EIATTR_KPARAM_INFO
	.align		4
.L_13:
        /*0018*/ 	.byte	0x04, 0x17
        /*001a*/ 	.short	(.L_15 - .L_14)
.L_14:
        /*001c*/ 	.word	0x00000000
        /*0020*/ 	.short	0x0005
        /*0022*/ 	.short	0x0028
        /*0024*/ 	.byte	0x00, 0xf4, 0x21, 0x00


	//----- nvinfo : EIATTR_KPARAM_INFO
	.align		4
.L_15:
        /*0028*/ 	.byte	0x04, 0x17
        /*002a*/ 	.short	(.L_17 - .L_16)
.L_16:
        /*002c*/ 	.word	0x00000000
        /*0030*/ 	.short	0x0004
        /*0032*/ 	.short	0x0020
        /*0034*/ 	.byte	0x00, 0xf4, 0x21, 0x00


	//----- nvinfo : EIATTR_KPARAM_INFO
	.align		4
.L_17:
        /*0038*/ 	.byte	0x04, 0x17
        /*003a*/ 	.short	(.L_19 - .L_18)
.L_18:
        /*003c*/ 	.word	0x00000000
        /*0040*/ 	.short	0x0003
        /*0042*/ 	.short	0x0018
        /*0044*/ 	.byte	0x00, 0xf4, 0x21, 0x00


	//----- nvinfo : EIATTR_KPARAM_INFO
	.align		4
.L_19:
        /*0048*/ 	.byte	0x04, 0x17
        /*004a*/ 	.short	(.L_21 - .L_20)
.L_20:
        /*004c*/ 	.word	0x00000000
        /*0050*/ 	.short	0x0002
        /*0052*/ 	.short	0x0010
        /*0054*/ 	.byte	0x00, 0xf4, 0x21, 0x00


	//----- nvinfo : EIATTR_KPARAM_INFO
	.align		4
.L_21:
        /*0058*/ 	.byte	0x04, 0x17
        /*005a*/ 	.short	(.L_23 - .L_22)
.L_22:
        /*005c*/ 	.word	0x00000000
        /*0060*/ 	.short	0x0001
        /*0062*/ 	.short	0x0008
        /*0064*/ 	.byte	0x00, 0xf4, 0x21, 0x00


	//----- nvinfo : EIATTR_KPARAM_INFO
	.align		4
.L_23:
        /*0068*/ 	.byte	0x04, 0x17
        /*006a*/ 	.short	(.L_25 - .L_24)
.L_24:
        /*006c*/ 	.word	0x00000000
        /*0070*/ 	.short	0x0000
        /*0072*/ 	.short	0x0000
        /*0074*/ 	.byte	0x00, 0xf4, 0x21, 0x00


	//----- nvinfo : EIATTR_SPARSE_MMA_MASK
	.align		4
.L_25:
        /*0078*/ 	.byte	0x03, 0x50
        /*007a*/ 	.short	0x0000


	//----- nvinfo : EIATTR_MAXREG_COUNT
	.align		4
        /*007c*/ 	.byte	0x03, 0x1b
        /*007e*/ 	.short	0x00ff


	//----- nvinfo : EIATTR_EXIT_INSTR_OFFSETS
	.align		4
        /*0080*/ 	.byte	0x04, 0x1c
        /*0082*/ 	.short	(.L_27 - .L_26)


	//   ....[0]....
.L_26:
        /*0084*/ 	.word	0x000003a0


	//   ....[1]....
        /*0088*/ 	.word	0x000003c0


	//----- nvinfo : EIATTR_REQNTID
	.align		4
.L_27:
        /*008c*/ 	.byte	0x04, 0x10
        /*008e*/ 	.short	(.L_29 - .L_28)
.L_28:
        /*0090*/ 	.word	0x00000080
        /*0094*/ 	.word	0x00000001
        /*0098*/ 	.word	0x00000001


	//----- nvinfo : EIATTR_CBANK_PARAM_SIZE
	.align		4
.L_29:
        /*009c*/ 	.byte	0x03, 0x19
        /*009e*/ 	.short	0x0034


	//----- nvinfo : EIATTR_PARAM_CBANK
	.align		4
        /*00a0*/ 	.byte	0x04, 0x0a
        /*00a2*/ 	.short	(.L_31 - .L_30)
	.align		4
.L_30:
        /*00a4*/ 	.word	index@(.nv.constant0.triton_poi_fused__native_batch_norm_legit_no_training_silu_34)
        /*00a8*/ 	.short	0x0210
        /*00aa*/ 	.short	0x0034


	//----- nvinfo : EIATTR_SW_WAR
	.align		4
.L_31:
        /*00ac*/ 	.byte	0x04, 0x36
        /*00ae*/ 	.short	(.L_33 - .L_32)
.L_32:
        /*00b0*/ 	.word	0x00000008
.L_33:


//--------------------- .nv.callgraph             --------------------------
	.section	.nv.callgraph,"",@"SHT_CUDA_CALLGRAPH"
	.align	4
	.sectionentsize	8
	.align		4
        /*0000*/ 	.word	0x00000000
	.align		4
        /*0004*/ 	.word	0xffffffff
	.align		4
        /*0008*/ 	.word	0x00000000
	.align		4
        /*000c*/ 	.word	0xfffffffe
	.align		4
        /*0010*/ 	.word	0x00000000
	.align		4
        /*0014*/ 	.word	0xfffffffd
	.align		4
        /*0018*/ 	.word	0x00000000
	.align		4
        /*001c*/ 	.word	0xfffffffc


//--------------------- .nv.constant4             --------------------------
	.section	.nv.constant4,"a",@progbits
	.align	8
	.align		8
.nv.constant4:
        /*0000*/ 	.dword	_$_str
	.align		8
        /*0008*/ 	.dword	_$_str_$_2


//--------------------- .text.triton_poi_fused__native_batch_norm_legit_no_training_silu_34 --------------------------
	.section	.text.triton_poi_fused__native_batch_norm_legit_no_training_silu_34,"ax",@progbits
	.align	128
        .global         triton_poi_fused__native_batch_norm_legit_no_training_silu_34
        .type           triton_poi_fused__native_batch_norm_legit_no_training_silu_34,@function
        .size           triton_poi_fused__native_batch_norm_legit_no_training_silu_34,(.L_x_1 - triton_poi_fused__native_batch_norm_legit_no_training_silu_34)
        .other          triton_poi_fused__native_batch_norm_legit_no_training_silu_34,@"STO_CUDA_ENTRY STV_DEFAULT"
triton_poi_fused__native_batch_norm_legit_no_training_silu_34:
.text.triton_poi_fused__native_batch_norm_legit_no_training_silu_34:
[----:B------:R-:W0:Y:S01]  /*0000*/  LDC R1, c[0x0][0x28] ;  /* 0x00000a00ff017b82 */ /* 0x000e220000000800 */
[----:B------:R-:W1:Y:S07]  /*0010*/  S2R R0, SR_TID.X ;  /* 0x0000000000007919 */ /* 0x000e6e0000002100 */
[----:B------:R-:W2:Y:S01]  /*0020*/  LDC.64 R6, c[0x0][0x228] ;  /* 0x00008a00ff067b82 */ /* 0x000ea20000000a00 */
[----:B------:R-:W-:Y:S01]  /*0030*/  CS2R R14, SRZ ;  /* 0x00000000000e7805 */ /* 0x000fe2000001ff00 */
[----:B------:R-:W-:Y:S01]  /*0040*/  ULDC.64 UR4, c[0x0][0x208] ;  /* 0x0000820000047ab9 */ /* 0x000fe20000000a00 */
[----:B------:R-:W3:Y:S05]  /*0050*/  S2R R3, SR_CTAID.X ;  /* 0x0000000000037919 */ /* 0x000eea0000002500 */
[----:B------:R-:W4:Y:S08]  /*0060*/  LDC.64 R4, c[0x0][0x220] ;  /* 0x00008800ff047b82 */ /* 0x000f300000000a00 */
[----:B------:R-:W5:Y:S08]  /*0070*/  LDC.64 R8, c[0x0][0x230] ;  /* 0x00008c00ff087b82 */ /* 0x000f700000000a00 */
[----:B------:R-:W5:Y:S01]  /*0080*/  LDC.64 R10, c[0x0][0x238] ;  /* 0x00008e00ff0a7b82 */ /* 0x000f620000000a00 */
[----:B-1----:R-:W-:-:S04]  /*0090*/  LOP3.LUT R0, R0, 0x7f, RZ, 0xc0, !PT ;  /* 0x0000007f00007812 */ /* 0x002fc800078ec0ff */
[----:B---3--:R-:W-:-:S04]  /*00a0*/  LEA R0, R3, R0, 0x7 ;  /* 0x0000000003007211 */ /* 0x008fc800078e38ff */
[C---:B------:R-:W-:Y:S01]  /*00b0*/  ISETP.GE.AND P0, PT, R0.reuse, 0x1800, PT ;  /* 0x000018000000780c */ /* 0x040fe20003f06270 */
[----:B------:R-:W-:-:S05]  /*00c0*/  IMAD.HI R2, R0, 0x2aaaaaab, RZ ;  /* 0x2aaaaaab00027827 */ /* 0x000fca00078e02ff */
[----:B------:R-:W-:-:S04]  /*00d0*/  SHF.R.U32.HI R3, RZ, 0x1f, R2 ;  /* 0x0000001fff037819 */ /* 0x000fc80000011602 */
[----:B------:R-:W-:-:S05]  /*00e0*/  LEA.HI R3, R2, R3, RZ, 0x1a ;  /* 0x0000000302037211 */ /* 0x000fca00078fd0ff */
[----:B------:R-:W-:Y:S02]  /*00f0*/  IMAD R13, R3, -0x180, R0 ;  /* 0xfffffe80030d7824 */ /* 0x000fe400078e0200 */
[----:B------:R-:W1:Y:S02]  /*0100*/  LDC.64 R2, c[0x0][0x218] ;  /* 0x00008600ff027b82 */ /* 0x000e640000000a00 */
[----:B--2---:R-:W-:-:S05]  /*0110*/  IMAD.WIDE R6, R13, 0x4, R6 ;  /* 0x000000040d067825 */ /* 0x004fca00078e0206 */
[----:B------:R5:W2:Y:S01]  /*0120*/  @!P0 LDG.E.EL R14, desc[UR4][R6.64] ;  /* 0x00000004060e8981 */ /* 0x000aa2000c2e1900 */
[----:B------:R-:W-:Y:S01]  /*0130*/  HFMA2.MMA R12, -RZ, RZ, 0, 0 ;  /* 0x00000000ff0c7435 */ /* 0x000fe200000001ff */
[----:B----4-:R-:W-:-:S05]  /*0140*/  IMAD.WIDE R4, R13, 0x4, R4 ;  /* 0x000000040d047825 */ /* 0x010fca00078e0204 */
[----:B------:R-:W3:Y:S01]  /*0150*/  @!P0 LDG.E.EL R15, desc[UR4][R4.64] ;  /* 0x00000004040f8981 */ /* 0x000ee2000c2e1900 */
[----:B-----5:R-:W-:-:S04]  /*0160*/  IMAD.WIDE R6, R13, 0x4, R8 ;  /* 0x000000040d067825 */ /* 0x020fc800078e0208 */
[----:B-1----:R-:W-:-:S04]  /*0170*/  IMAD.WIDE R2, R0, 0x4, R2 ;  /* 0x0000000400027825 */ /* 0x002fc800078e0202 */
[----:B0-----:R-:W-:Y:S01]  /*0180*/  IMAD.WIDE R8, R13, 0x4, R10 ;  /* 0x000000040d087825 */ /* 0x001fe200078e020a */
[----:B------:R0:W3:Y:S01]  /*0190*/  @!P0 LDG.E R12, desc[UR4][R2.64] ;  /* 0x00000004020c8981 */ /* 0x0000e2000c1e1900 */
[----:B------:R-:W-:-:S06]  /*01a0*/  CS2R R10, SRZ ;  /* 0x00000000000a7805 */ /* 0x000fcc000001ff00 */
[----:B------:R-:W4:Y:S04]  /*01b0*/  @!P0 LDG.E.EL R10, desc[UR4][R6.64] ;  /* 0x00000004060a8981 */ /* 0x000f28000c2e1900 */
[----:B------:R-:W4:Y:S01]  /*01c0*/  @!P0 LDG.E.EL R11, desc[UR4][R8.64] ;  /* 0x00000004080b8981 */ /* 0x000f22000c2e1900 */
[----:B------:R-:W-:Y:S01]  /*01d0*/  MOV R16, 0x3e800000 ;  /* 0x3e80000000107802 */ /* 0x000fe20000000f00 */
[----:B--2---:R-:W-:-:S04]  /*01e0*/  FADD R14, R14, 0.0010000000474974513054 ;  /* 0x3a83126f0e0e7421 */ /* 0x004fc80000000000 */
[----:B------:R-:W1:Y:S02]  /*01f0*/  MUFU.SQRT R13, R14 ;  /* 0x0000000e000d7308 */ /* 0x000e640000002000 */
[C---:B-1----:R-:W-:Y:S02]  /*0200*/  FSETP.GT.AND P1, PT, R13.reuse, 8.50705917302346158658e+37, PT ;  /* 0x7e8000000d00780b */ /* 0x042fe40003f24000 */
[----:B------:R-:W-:-:S11]  /*0210*/  FSETP.GEU.AND P2, PT, R13, 1.175494350822287508e-38, PT ;  /* 0x008000000d00780b */ /* 0x000fd60003f4e000 */
[----:B------:R-:W-:-:S04]  /*0220*/  @P1 FMUL R13, R13, 0.25 ;  /* 0x3e8000000d0d1820 */ /* 0x000fc80000400000 */
[----:B------:R-:W-:-:S06]  /*0230*/  @!P2 FMUL R13, R13, 16777216 ;  /* 0x4b8000000d0da820 */ /* 0x000fcc0000400000 */
[----:B------:R-:W1:Y:S01]  /*0240*/  MUFU.RCP R13, R13 ;  /* 0x0000000d000d7308 */ /* 0x000e620000001000 */
[----:B0-----:R-:W-:Y:S01]  /*0250*/  FSEL R2, R16, 1, P1 ;  /* 0x3f80000010027808 */ /* 0x001fe20000800000 */
[----:B---3--:R-:W-:-:S04]  /*0260*/  FADD R12, -R15, R12 ;  /* 0x0000000c0f0c7221 */ /* 0x008fc80000000100 */
[----:B------:R-:W-:-:S04]  /*0270*/  @!P2 FMUL R2, R2, 16777216 ;  /* 0x4b8000000202a820 */ /* 0x000fc80000400000 */
[----:B-1----:R-:W-:-:S04]  /*0280*/  FMUL R3, R13, R2 ;  /* 0x000000020d037220 */ /* 0x002fc80000400000 */
[----:B------:R-:W-:-:S04]  /*0290*/  FMUL R12, R12, R3 ;  /* 0x000000030c0c7220 */ /* 0x000fc80000400000 */
[----:B----4-:R-:W-:-:S04]  /*02a0*/  FFMA R10, R12, R10, R11 ;  /* 0x0000000a0c0a7223 */ /* 0x010fc8000000000b */
[----:B------:R-:W-:-:S04]  /*02b0*/  FADD R2, RZ, -R10 ;  /* 0x8000000aff027221 */ /* 0x000fc80000000000 */
[----:B------:R-:W-:-:S05]  /*02c0*/  FMUL R4, R2, 1.4426950216293334961 ;  /* 0x3fb8aa3b02047820 */ /* 0x000fca0000400000 */
[----:B------:R-:W-:-:S13]  /*02d0*/  FSETP.GEU.AND P1, PT, R4, -126, PT ;  /* 0xc2fc00000400780b */ /* 0x000fda0003f2e000 */
[----:B------:R-:W-:-:S04]  /*02e0*/  @!P1 FMUL R4, R4, 0.5 ;  /* 0x3f00000004049820 */ /* 0x000fc80000400000 */
[----:B------:R-:W0:Y:S02]  /*02f0*/  MUFU.EX2 R2, R4 ;  /* 0x0000000400027308 */ /* 0x000e240000000800 */
[----:B0-----:R-:W-:-:S04]  /*0300*/  @!P1 FMUL R2, R2, R2 ;  /* 0x0000000202029220 */ /* 0x001fc80000400000 */
[----:B------:R-:W-:Y:S02]  /*0310*/  FADD R5, R2, 1 ;  /* 0x3f80000002057421 */ /* 0x000fe40000000000 */
[----:B------:R-:W0:Y:S03]  /*0320*/  LDC.64 R2, c[0x0][0x210] ;  /* 0x00008400ff027b82 */ /* 0x000e260000000a00 */
[----:B------:R-:W-:-:S13]  /*0330*/  FSETP.GT.AND P1, PT, R5, 8.50705917302346158658e+37, PT ;  /* 0x7e8000000500780b */ /* 0x000fda0003f24000 */
[----:B------:R-:W-:-:S06]  /*0340*/  @P1 FMUL R5, R5, 0.25 ;  /* 0x3e80000005051820 */ /* 0x000fcc0000400000 */
[----:B------:R-:W1:Y:S01]  /*0350*/  MUFU.RCP R5, R5 ;  /* 0x0000000500057308 */ /* 0x000e620000001000 */
[----:B------:R-:W-:Y:S01]  /*0360*/  FSEL R6, R16, 1, P1 ;  /* 0x3f80000010067808 */ /* 0x000fe20000800000 */
[----:B0-----:R-:W-:-:S04]  /*0370*/  IMAD.WIDE R2, R0, 0x4, R2 ;  /* 0x0000000400027825 */ /* 0x001fc800078e0202 */
[----:B-1----:R-:W-:-:S04]  /*0380*/  FMUL R7, R5, R6 ;  /* 0x0000000605077220 */ /* 0x002fc80000400000 */
[----:B------:R-:W-:Y:S01]  /*0390*/  FMUL R7, R10, R7 ;  /* 0x000000070a077220 */ /* 0x000fe20000400000 */
[----:B------:R-:W-:Y:S06]  /*03a0*/  @P0 EXIT ;  /* 0x000000000000094d */ /* 0x000fec0003800000 */
[----:B------:R-:W-:Y:S01]  /*03b0*/  STG.E desc[UR4][R2.64], R7 ;  /* 0x0000000702007986 */ /* 0x000fe2000c101904 */
[----:B------:R-:W-:Y:S05]  /*03c0*/  EXIT ;  /* 0x000000000000794d */ /* 0x000fea0003800000 */
.L_x_0:
[----:B------:R-:W-:-:S00]  /*03d0*/  BRA `(.L_x_0) ;  /* 0xfffffffc00fc7947 */ /* 0x000fc0000383ffff */
[----:B------:R-:W-:-:S00]  /*03e0*/  NOP ;  /* 0x0000000000007918 */ /* 0x000fc00000000000 */
        /* <DEDUP_REMOVED lines=9> */
.L_x_1:


//--------------------- .nv.global.init           --------------------------
	.section	.nv.global.init,"aw",@progbits
.nv.global.init:
	.type		_$_str,@object
	.size		_$_str,(_$_str_$_2 - _$_str)
_$_str:
        /*0000*/ 	.byte	0x5f, 0x5f, 0x43, 0x55, 0x44, 0x41, 0x5f, 0x46, 0x54, 0x5a, 0x00
	.type		_$_str_$_2,@object
	.size		_$_str_$_2,(.L_1 - _$_str_$_2)
_$_str_$_2:
        /*000b*/ 	.byte	0x5f, 0x5f, 0x43, 0x55, 0x44, 0x41, 0x5f, 0x50, 0x52, 0x45, 0x43, 0x5f, 0x53, 0x51, 0x52, 0x54
        /*001b*/ 	.byte	0x00
.L_1:


//--------------------- .nv.constant0.triton_poi_fused__native_batch_norm_legit_no_training_silu_34 --------------------------
	.section	.nv.constant0.triton_poi_fused__native_batch_norm_legit_no_training_silu_34,"a",@progbits
	.sectionflags	@""
	.align	4
.nv.constant0.triton_poi_fused__native_batch_norm_legit_no_training_silu_34:
	.zero		580
